	.headerflags	@"EF_CUDA_TEXMODE_UNIFIED EF_CUDA_64BIT_ADDRESS EF_CUDA_SM80 EF_CUDA_VIRTUAL_SM(EF_CUDA_SM80)"
	.elftype	@"ET_EXEC"


//--------------------- .nv.info                  --------------------------
	.section	.nv.info,"",@"SHT_CUDA_INFO"
	.align	4


	//----- nvinfo : EIATTR_REGCOUNT
	.align		4
        /*0000*/ 	.byte	0x04, 0x2f
        /*0002*/ 	.short	(.L_1 - .L_0)
	.align		4
.L_0:
        /*0004*/ 	.word	index@(triton_)
        /*0008*/ 	.word	0x00000026


	//----- nvinfo : EIATTR_MIN_STACK_SIZE
	.align		4
.L_1:
        /*000c*/ 	.byte	0x04, 0x12
        /*000e*/ 	.short	(.L_3 - .L_2)
	.align		4
.L_2:
        /*0010*/ 	.word	index@(triton_)
        /*0014*/ 	.word	0x00000000


	//----- nvinfo : EIATTR_FRAME_SIZE
	.align		4
.L_3:
        /*0018*/ 	.byte	0x04, 0x11
        /*001a*/ 	.short	(.L_5 - .L_4)
	.align		4
.L_4:
        /*001c*/ 	.word	index@(triton_)
        /*0020*/ 	.word	0x00000000


	//----- nvinfo : EIATTR_MIN_STACK_SIZE
	.align		4
.L_5:
        /*0024*/ 	.byte	0x04, 0x12
        /*0026*/ 	.short	(.L_7 - .L_6)
	.align		4
.L_6:
        /*0028*/ 	.word	index@(triton_)
        /*002c*/ 	.word	0x00000000
.L_7:


//--------------------- .nv.info.triton_          --------------------------
	.section	.nv.info.triton_,"",@"SHT_CUDA_INFO"
	.sectionflags	@""
	.align	4


	//----- nvinfo : EIATTR_CUDA_API_VERSION
	.align		4
        /*0000*/ 	.byte	0x04, 0x37
        /*0002*/ 	.short	(.L_9 - .L_8)
.L_8:
        /*0004*/ 	.word	0x0000007c


	//----- nvinfo : EIATTR_SW2861232_WAR
	.align		4
.L_9:
        /*0008*/ 	.byte	0x01, 0x35
	.zero		2


	//----- nvinfo : EIATTR_PARAM_CBANK
	.align		4
        /*000c*/ 	.byte	0x04, 0x0a
        /*000e*/ 	.short	(.L_11 - .L_10)
	.align		4
.L_10:
        /*0010*/ 	.word	index@(.nv.constant0.triton_)
        /*0014*/ 	.short	0x0160
        /*0016*/ 	.short	0x0048


	//----- nvinfo : EIATTR_CBANK_PARAM_SIZE
	.align		4
.L_11:
        /*0018*/ 	.byte	0x03, 0x19
        /*001a*/ 	.short	0x0048


	//----- nvinfo : EIATTR_KPARAM_INFO
	.align		4
        /*001c*/ 	.byte	0x04, 0x17
        /*001e*/ 	.short	(.L_13 - .L_12)
.L_12:
        /*0020*/ 	.word	0x00000000
        /*0024*/ 	.short	0x0009
        /*0026*/ 	.short	0x0044
        /*0028*/ 	.byte	0x00, 0xf0, 0x11, 0x00


	//----- nvinfo : EIATTR_KPARAM_INFO
	.align		4
.L_13:
        /*002c*/ 	.byte	0x04, 0x17
        /*002e*/ 	.short	(.L_15 - .L_14)
.L_14:
        /*0030*/ 	.word	0x00000000
        /*0034*/ 	.short	0x0008
        /*0036*/ 	.short	0x0040
        /*0038*/ 	.byte	0x00, 0xf0, 0x11, 0x00


	//----- nvinfo : EIATTR_KPARAM_INFO
	.align		4
.L_15:
        /*003c*/ 	.byte	0x04, 0x17
        /*003e*/ 	.short	(.L_17 - .L_16)
.L_16:
        /*0040*/ 	.word	0x00000000
        /*0044*/ 	.short	0x0007
        /*0046*/ 	.short	0x0038
        /*0048*/ 	.byte	0x00, 0xf0, 0x21, 0x00


	//----- nvinfo : EIATTR_KPARAM_INFO
	.align		4
.L_17:
        /*004c*/ 	.byte	0x04, 0x17
        /*004e*/ 	.short	(.L_19 - .L_18)
.L_18:
        /*0050*/ 	.word	0x00000000
        /*0054*/ 	.short	0x0006
        /*0056*/ 	.short	0x0030
        /*0058*/ 	.byte	0x00, 0xf0, 0x21, 0x00


	//----- nvinfo : EIATTR_KPARAM_INFO
	.align		4
.L_19:
        /*005c*/ 	.byte	0x04, 0x17
        /*005e*/ 	.short	(.L_21 - .L_20)
.L_20:
        /*0060*/ 	.word	0x00000000
        /*0064*/ 	.short	0x0005
        /*0066*/ 	.short	0x0028
        /*0068*/ 	.byte	0x00, 0xf0, 0x21, 0x00


	//----- nvinfo : EIATTR_KPARAM_INFO
	.align		4
.L_21:
        /*006c*/ 	.byte	0x04, 0x17
        /*006e*/ 	.short	(.L_23 - .L_22)
.L_22:
        /*0070*/ 	.word	0x00000000
        /*0074*/ 	.short	0x0004
        /*0076*/ 	.short	0x0020
        /*0078*/ 	.byte	0x00, 0xf0, 0x21, 0x00


	//----- nvinfo : EIATTR_KPARAM_INFO
	.align		4
.L_23:
        /*007c*/ 	.byte	0x04, 0x17
        /*007e*/ 	.short	(.L_25 - .L_24)
.L_24:
        /*0080*/ 	.word	0x00000000
        /*0084*/ 	.short	0x0003
        /*0086*/ 	.short	0x0018
        /*0088*/ 	.byte	0x00, 0xf0, 0x21, 0x00


	//----- nvinfo : EIATTR_KPARAM_INFO
	.align		4
.L_25:
        /*008c*/ 	.byte	0x04, 0x17
        /*008e*/ 	.short	(.L_27 - .L_26)
.L_26:
        /*0090*/ 	.word	0x00000000
        /*0094*/ 	.short	0x0002
        /*0096*/ 	.short	0x0010
        /*0098*/ 	.byte	0x00, 0xf0, 0x21, 0x00


	//----- nvinfo : EIATTR_KPARAM_INFO
	.align		4
.L_27:
        /*009c*/ 	.byte	0x04, 0x17
        /*009e*/ 	.short	(.L_29 - .L_28)
.L_28:
        /*00a0*/ 	.word	0x00000000
        /*00a4*/ 	.short	0x0001
        /*00a6*/ 	.short	0x0008
        /*00a8*/ 	.byte	0x00, 0xf0, 0x21, 0x00


	//----- nvinfo : EIATTR_KPARAM_INFO
	.align		4
.L_29:
        /*00ac*/ 	.byte	0x04, 0x17
        /*00ae*/ 	.short	(.L_31 - .L_30)
.L_30:
        /*00b0*/ 	.word	0x00000000
        /*00b4*/ 	.short	0x0000
        /*00b6*/ 	.short	0x0000
        /*00b8*/ 	.byte	0x00, 0xf0, 0x21, 0x00


	//----- nvinfo : EIATTR_MAXREG_COUNT
	.align		4
.L_31:
        /*00bc*/ 	.byte	0x03, 0x1b
        /*00be*/ 	.short	0x00ff


	//----- nvinfo : EIATTR_COOP_GROUP_MASK_REGIDS
	.align		4
        /*00c0*/ 	.byte	0x04, 0x29
        /*00c2*/ 	.short	(.L_33 - .L_32)


	//   ....[0]....
.L_32:
        /*00c4*/ 	.word	0xffffffff


	//   ....[1]....
        /*00c8*/ 	.word	0xffffffff


	//   ....[2]....
        /*00cc*/ 	.word	0xffffffff


	//   ....[3]....
        /*00d0*/ 	.word	0xffffffff


	//   ....[4]....
        /*00d4*/ 	.word	0xffffffff


	//   ....[5]....
        /*00d8*/ 	.word	0xffffffff


	//   ....[6]....
        /*00dc*/ 	.word	0xffffffff


	//   ....[7]....
        /*00e0*/ 	.word	0xffffffff


	//----- nvinfo : EIATTR_COOP_GROUP_INSTR_OFFSETS
	.align		4
.L_33:
        /*00e4*/ 	.byte	0x04, 0x28
        /*00e6*/ 	.short	(.L_35 - .L_34)


	//   ....[0]....
.L_34:
        /*00e8*/ 	.word	0x00000840


	//   ....[1]....
        /*00ec*/ 	.word	0x00000860


	//   ....[2]....
        /*00f0*/ 	.word	0x00000880


	//   ....[3]....
        /*00f4*/ 	.word	0x000008a0


	//   ....[4]....
        /*00f8*/ 	.word	0x000008c0


	//   ....[5]....
        /*00fc*/ 	.word	0x00000930


	//   ....[6]....
        /*0100*/ 	.word	0x00000950


	//   ....[7]....
        /*0104*/ 	.word	0x00000980


	//----- nvinfo : EIATTR_EXIT_INSTR_OFFSETS
	.align		4
.L_35:
        /*0108*/ 	.byte	0x04, 0x1c
        /*010a*/ 	.short	(.L_37 - .L_36)


	//   ....[0]....
.L_36:
        /*010c*/ 	.word	0x00000fe0


	//----- nvinfo : EIATTR_MAX_THREADS
	.align		4
.L_37:
        /*0110*/ 	.byte	0x04, 0x05
        /*0112*/ 	.short	(.L_39 - .L_38)
.L_38:
        /*0114*/ 	.word	0x00000100
        /*0118*/ 	.word	0x00000001
        /*011c*/ 	.word	0x00000001
.L_39:


//--------------------- .nv.callgraph             --------------------------
	.section	.nv.callgraph,"",@"SHT_CUDA_CALLGRAPH"
	.align	4
	.sectionentsize	8
	.align		4
        /*0000*/ 	.word	0x00000000
	.align		4
        /*0004*/ 	.word	0xffffffff
	.align		4
        /*0008*/ 	.word	0x00000000
	.align		4
        /*000c*/ 	.word	0xfffffffe
	.align		4
        /*0010*/ 	.word	0x00000000
	.align		4
        /*0014*/ 	.word	0xfffffffd
	.align		4
        /*0018*/ 	.word	0x00000000
	.align		4
        /*001c*/ 	.word	0xfffffffc


//--------------------- .nv.rel.action            --------------------------
	.section	.nv.rel.action,"",@"SHT_CUDA_RELOCINFO"
	.align	8
	.sectionentsize	8
        /*0000*/ 	.byte	0x73, 0x00, 0x00, 0x00, 0x00, 0x00, 0x00, 0x00, 0x00, 0x00, 0x00, 0x11, 0x25, 0x00, 0x05, 0x36


//--------------------- .nv.constant0.triton_     --------------------------
	.section	.nv.constant0.triton_,"a",@progbits
	.sectionflags	@""
	.align	4
.nv.constant0.triton_:
	.zero		424


//--------------------- .text.triton_             --------------------------
	.section	.text.triton_,"ax",@progbits
	.sectionflags	@"SHF_BARRIERS=1"
	.sectioninfo	@"SHI_REGISTERS=38"
	.align	128
        .global         triton_
        .type           triton_,@function
        .size           triton_,(.L_x_2 - triton_)
        .other          triton_,@"STO_CUDA_ENTRY STV_DEFAULT"
triton_:
.text.triton_:
[----:B------:R-:W-:Y:S02]  /*0000*/  MOV R1, c[0x0][0x28] ;  /* 0x00000a0000017a02 */ /* 0x000fe40000000f00 */
[----:B------:R-:W0:Y:S01]  /*0010*/  S2R R5, SR_CTAID.X ;  /* 0x0000000000057919 */ /* 0x000e220000002500 */
[----:B------:R-:W-:Y:S01]  /*0020*/  HFMA2.MMA R2, -RZ, RZ, 0, 1.1920928955078125e-07 ;  /* 0x00000002ff027435 */ /* 0x000fe200000001ff */
[----:B------:R-:W-:Y:S02]  /*0030*/  ULDC.64 UR4, c[0x0][0x118] ;  /* 0x0000460000047ab9 */ /* 0x000fe40000000a00 */
[----:B------:R-:W1:Y:S01]  /*0040*/  S2R R4, SR_TID.X ;  /* 0x0000000000047919 */ /* 0x000e620000002100 */
[----:B0-----:R-:W-:Y:S01]  /*0050*/  IMAD.SHL.U32 R3, R5, 0x800, RZ ;  /* 0x0000080005037824 */ /* 0x001fe200078e00ff */
[----:B-1----:R-:W-:-:S04]  /*0060*/  SHF.L.U32 R0, R4, 0x2, RZ ;  /* 0x0000000204007819 */ /* 0x002fc800000006ff */
[----:B------:R-:W-:-:S05]  /*0070*/  LOP3.LUT R15, R3, 0x3fc, R0, 0xf8, !PT ;  /* 0x000003fc030f7812 */ /* 0x000fca00078ef800 */
[----:B------:R-:W-:-:S04]  /*0080*/  IMAD.WIDE R16, R15, R2, c[0x0][0x160] ;  /* 0x000058000f107625 */ /* 0x000fc800078e0202 */
[CC--:B------:R-:W-:Y:S02]  /*0090*/  IMAD.WIDE R8, R15.reuse, R2.reuse, c[0x0][0x168] ;  /* 0x00005a000f087625 */ /* 0x0c0fe400078e0202 */
[----:B------:R-:W2:Y:S04]  /*00a0*/  LDG.E.EL.64 R16, [R16.64] ;  /* 0x0000000410107981 */ /* 0x000ea8000c2e1b00 */
[----:B------:R-:W3:Y:S01]  /*00b0*/  LDG.E.EL.64 R8, [R8.64] ;  /* 0x0000000408087981 */ /* 0x000ee2000c2e1b00 */
[----:B------:R-:W-:-:S04]  /*00c0*/  IMAD.WIDE R12, R15, R2, c[0x0][0x178] ;  /* 0x00005e000f0c7625 */ /* 0x000fc800078e0202 */
[----:B------:R-:W-:Y:S02]  /*00d0*/  IMAD.WIDE R10, R15, R2, c[0x0][0x180] ;  /* 0x000060000f0a7625 */ /* 0x000fe400078e0202 */
[----:B------:R-:W4:Y:S04]  /*00e0*/  LDG.E.EL.64 R12, [R12.64] ;  /* 0x000000040c0c7981 */ /* 0x000f28000c2e1b00 */
[----:B------:R-:W5:Y:S01]  /*00f0*/  LDG.E.EL.64 R10, [R10.64] ;  /* 0x000000040a0a7981 */ /* 0x000f62000c2e1b00 */
[----:B------:R-:W-:-:S05]  /*0100*/  LOP3.LUT R31, R0, 0x3fc, RZ, 0xc0, !PT ;  /* 0x000003fc001f7812 */ /* 0x000fca00078ec0ff */
[----:B------:R-:W-:-:S05]  /*0110*/  IMAD.WIDE.U32 R30, R31, R2, c[0x0][0x170] ;  /* 0x00005c001f1e7625 */ /* 0x000fca00078e0002 */
[----:B------:R-:W5:Y:S01]  /*0120*/  LDG.E.EL.64 R18, [R30.64] ;  /* 0x000000041e127981 */ /* 0x000f62000c2e1b00 */
[----:B------:R-:W-:-:S05]  /*0130*/  IMAD.SHL.U32 R20, R15, 0x2, RZ ;  /* 0x000000020f147824 */ /* 0x000fca00078e00ff */
[----:B------:R-:W-:Y:S02]  /*0140*/  IADD3 R34, P0, R20, c[0x0][0x160], RZ ;  /* 0x0000580014227a10 */ /* 0x000fe40007f1e0ff */
[C---:B--2---:R-:W-:Y:S01]  /*0150*/  PRMT R7, R16.reuse, 0x7632, R7 ;  /* 0x0000763210077816 */ /* 0x044fe20000000007 */
[----:B------:R-:W-:Y:S01]  /*0160*/  IMAD.U32 R28, R17, 0x10000, RZ ;  /* 0x00010000111c7824 */ /* 0x000fe200078e00ff */
[----:B------:R-:W-:Y:S02]  /*0170*/  SHF.L.U32 R26, R16, 0x10, RZ ;  /* 0x00000010101a7819 */ /* 0x000fe400000006ff */
[----:B---3--:R-:W-:Y:S01]  /*0180*/  PRMT R16, R8, 0x7632, R16 ;  /* 0x0000763208107816 */ /* 0x008fe20000000010 */
[----:B------:R-:W-:Y:S01]  /*0190*/  IMAD.U32 R7, R7, 0x10000, RZ ;  /* 0x0001000007077824 */ /* 0x000fe200078e00ff */
[----:B------:R-:W-:Y:S02]  /*01a0*/  PRMT R14, R17, 0x7632, R14 ;  /* 0x00007632110e7816 */ /* 0x000fe4000000000e */
[----:B------:R-:W-:-:S02]  /*01b0*/  SHF.L.U32 R16, R16, 0x10, RZ ;  /* 0x0000001010107819 */ /* 0x000fc400000006ff */
[----:B------:R-:W-:Y:S02]  /*01c0*/  SHF.L.U32 R21, R8, 0x10, RZ ;  /* 0x0000001008157819 */ /* 0x000fe400000006ff */
[----:B------:R-:W-:Y:S01]  /*01d0*/  PRMT R17, R9, 0x7632, R17 ;  /* 0x0000763209117816 */ /* 0x000fe20000000011 */
[----:B------:R-:W-:Y:S01]  /*01e0*/  FADD R7, R7, R16 ;  /* 0x0000001007077221 */ /* 0x000fe20000000000 */
[----:B----4-:R-:W-:Y:S01]  /*01f0*/  SHF.L.U32 R23, R12, 0x10, RZ ;  /* 0x000000100c177819 */ /* 0x010fe200000006ff */
[----:B------:R-:W-:Y:S01]  /*0200*/  FADD R26, R26, R21 ;  /* 0x000000151a1a7221 */ /* 0x000fe20000000000 */
[----:B-----5:R-:W-:Y:S01]  /*0210*/  SHF.L.U32 R16, R10, 0x10, RZ ;  /* 0x000000100a107819 */ /* 0x020fe200000006ff */
[----:B------:R-:W-:Y:S01]  /*0220*/  IMAD.U32 R17, R17, 0x10000, RZ ;  /* 0x0001000011117824 */ /* 0x000fe200078e00ff */
[----:B------:R-:W-:Y:S02]  /*0230*/  SHF.L.U32 R8, R14, 0x10, RZ ;  /* 0x000000100e087819 */ /* 0x000fe400000006ff */
[----:B------:R-:W-:Y:S01]  /*0240*/  SHF.R.S32.HI R14, RZ, 0x1f, R3 ;  /* 0x0000001fff0e7819 */ /* 0x000fe20000011403 */
[----:B------:R-:W-:Y:S01]  /*0250*/  FADD R23, R23, R16 ;  /* 0x0000001017177221 */ /* 0x000fe20000000000 */
[----:B------:R-:W-:Y:S01]  /*0260*/  PRMT R10, R10, 0x7632, R10 ;  /* 0x000076320a0a7816 */ /* 0x000fe2000000000a */
[----:B------:R-:W-:Y:S01]  /*0270*/  FADD R8, R8, R17 ;  /* 0x0000001108087221 */ /* 0x000fe20000000000 */
[----:B------:R-:W-:-:S02]  /*0280*/  SHF.L.U64.HI R14, R15, 0x1, R14 ;  /* 0x000000010f0e7819 */ /* 0x000fc4000001020e */
[----:B------:R-:W-:Y:S02]  /*0290*/  PRMT R12, R12, 0x7632, R12 ;  /* 0x000076320c0c7816 */ /* 0x000fe4000000000c */
[----:B------:R-:W-:Y:S02]  /*02a0*/  IADD3 R16, P1, R20, c[0x0][0x168], RZ ;  /* 0x00005a0014107a10 */ /* 0x000fe40007f3e0ff */
[----:B------:R-:W-:Y:S02]  /*02b0*/  SHF.L.U32 R15, R10, 0x10, RZ ;  /* 0x000000100a0f7819 */ /* 0x000fe400000006ff */
[----:B------:R-:W-:Y:S02]  /*02c0*/  SHF.L.U32 R10, R11, 0x10, RZ ;  /* 0x000000100b0a7819 */ /* 0x000fe400000006ff */
[----:B------:R-:W-:Y:S02]  /*02d0*/  SHF.L.U32 R9, R9, 0x10, RZ ;  /* 0x0000001009097819 */ /* 0x000fe400000006ff */
[----:B------:R-:W-:-:S02]  /*02e0*/  PRMT R24, R13, 0x7632, R24 ;  /* 0x000076320d187816 */ /* 0x000fc40000000018 */
[----:B------:R-:W-:Y:S01]  /*02f0*/  PRMT R11, R11, 0x7632, R11 ;  /* 0x000076320b0b7816 */ /* 0x000fe2000000000b */
[----:B------:R-:W-:Y:S01]  /*0300*/  FADD R28, R28, R9 ;  /* 0x000000091c1c7221 */ /* 0x000fe20000000000 */
[----:B------:R-:W-:Y:S01]  /*0310*/  SHF.L.U32 R12, R12, 0x10, RZ ;  /* 0x000000100c0c7819 */ /* 0x000fe200000006ff */
[----:B------:R-:W-:Y:S01]  /*0320*/  IMAD.U32 R9, R13, 0x10000, RZ ;  /* 0x000100000d097824 */ /* 0x000fe200078e00ff */
[C---:B------:R-:W-:Y:S01]  /*0330*/  IADD3.X R17, R14.reuse, c[0x0][0x16c], RZ, P1, !PT ;  /* 0x00005b000e117a10 */ /* 0x040fe20000ffe4ff */
[----:B------:R-:W-:Y:S01]  /*0340*/  IMAD.U32 R11, R11, 0x10000, RZ ;  /* 0x000100000b0b7824 */ /* 0x000fe200078e00ff */
[----:B------:R-:W-:Y:S01]  /*0350*/  IADD3.X R35, R14, c[0x0][0x164], RZ, P0, !PT ;  /* 0x000059000e237a10 */ /* 0x000fe200007fe4ff */
[----:B------:R-:W-:Y:S01]  /*0360*/  FADD R22, R12, R15 ;  /* 0x0000000f0c167221 */ /* 0x000fe20000000000 */
[----:B------:R-:W-:Y:S01]  /*0370*/  SHF.L.U32 R24, R24, 0x10, RZ ;  /* 0x0000001018187819 */ /* 0x000fe200000006ff */
[----:B------:R-:W-:Y:S01]  /*0380*/  FADD R9, R9, R10 ;  /* 0x0000000a09097221 */ /* 0x000fe20000000000 */
[----:B------:R-:W2:Y:S01]  /*0390*/  LDG.E.EL.64 R16, [R16.64+0x800] ;  /* 0x0008000410107981 */ /* 0x000ea2000c2e1b00 */
[----:B------:R-:W-:-:S03]  /*03a0*/  IADD3 R32, P0, R20, c[0x0][0x178], RZ ;  /* 0x00005e0014207a10 */ /* 0x000fc60007f1e0ff */
[----:B------:R-:W3:Y:S01]  /*03b0*/  LDG.E.EL.64 R12, [R34.64+0x800] ;  /* 0x00080004220c7981 */ /* 0x000ee2000c2e1b00 */
[----:B------:R-:W-:Y:S01]  /*03c0*/  FADD R24, R24, R11 ;  /* 0x0000000b18187221 */ /* 0x000fe20000000000 */
[----:B------:R-:W-:Y:S02]  /*03d0*/  SHF.L.U32 R11, R18, 0x10, RZ ;  /* 0x00000010120b7819 */ /* 0x000fe400000006ff */
[----:B------:R-:W-:Y:S02]  /*03e0*/  IADD3 R20, P1, R20, c[0x0][0x180], RZ ;  /* 0x0000600014147a10 */ /* 0x000fe40007f3e0ff */
[----:B------:R-:W-:Y:S01]  /*03f0*/  SHF.L.U32 R15, R19, 0x10, RZ ;  /* 0x00000010130f7819 */ /* 0x000fe200000006ff */
[----:B------:R-:W-:Y:S01]  /*0400*/  FMUL R26, R11, R26 ;  /* 0x0000001a0b1a7220 */ /* 0x000fe20000400000 */
[C---:B------:R-:W-:Y:S01]  /*0410*/  IADD3.X R21, R14.reuse, c[0x0][0x184], RZ, P1, !PT ;  /* 0x000061000e157a10 */ /* 0x040fe20000ffe4ff */
[----:B------:R-:W4:Y:S01]  /*0420*/  LDG.E.EL.64 R10, [R30.64+0x800] ;  /* 0x000800041e0a7981 */ /* 0x000f22000c2e1b00 */
[----:B------:R-:W-:Y:S01]  /*0430*/  IADD3.X R33, R14, c[0x0][0x17c], RZ, P0, !PT ;  /* 0x00005f000e217a10 */ /* 0x000fe200007fe4ff */
[----:B------:R-:W-:-:S03]  /*0440*/  FMUL R28, R15, R28 ;  /* 0x0000001c0f1c7220 */ /* 0x000fc60000400000 */
[----:B------:R-:W5:Y:S04]  /*0450*/  LDG.E.EL.64 R20, [R20.64+0x800] ;  /* 0x0008000414147981 */ /* 0x000f68000c2e1b00 */
[----:B------:R-:W5:Y:S01]  /*0460*/  LDG.E.EL.64 R14, [R32.64+0x800] ;  /* 0x00080004200e7981 */ /* 0x000f62000c2e1b00 */
[----:B------:R-:W-:Y:S02]  /*0470*/  PRMT R19, R19, 0x7632, R19 ;  /* 0x0000763213137816 */ /* 0x000fe40000000013 */
[----:B------:R-:W-:-:S03]  /*0480*/  PRMT R18, R18, 0x7632, R18 ;  /* 0x0000763212127816 */ /* 0x000fc60000000012 */
[----:B------:R-:W-:Y:S01]  /*0490*/  IMAD.U32 R19, R19, 0x10000, RZ ;  /* 0x0001000013137824 */ /* 0x000fe200078e00ff */
[----:B------:R-:W-:-:S03]  /*04a0*/  SHF.L.U32 R18, R18, 0x10, RZ ;  /* 0x0000001012127819 */ /* 0x000fc600000006ff */
[----:B------:R-:W-:Y:S02]  /*04b0*/  FMUL R25, R19, R8 ;  /* 0x0000000813197220 */ /* 0x000fe40000400000 */
[----:B------:R-:W-:-:S04]  /*04c0*/  FMUL R7, R18, R7 ;  /* 0x0000000712077220 */ /* 0x000fc80000400000 */
[----:B------:R-:W-:Y:S02]  /*04d0*/  FFMA R22, R7, R22, RZ ;  /* 0x0000001607167223 */ /* 0x000fe400000000ff */
[----:B------:R-:W-:Y:S02]  /*04e0*/  FFMA R24, R25, R24, RZ ;  /* 0x0000001819187223 */ /* 0x000fe400000000ff */
[----:B------:R-:W-:Y:S02]  /*04f0*/  FFMA R23, R26, R23, RZ ;  /* 0x000000171a177223 */ /* 0x000fe400000000ff */
[----:B------:R-:W-:Y:S01]  /*0500*/  FFMA R9, R28, R9, RZ ;  /* 0x000000091c097223 */ /* 0x000fe200000000ff */
[C---:B------:R-:W-:Y:S02]  /*0510*/  LOP3.LUT P0, RZ, R4.reuse, 0x1f, RZ, 0xc0, !PT ;  /* 0x0000001f04ff7812 */ /* 0x040fe4000780c0ff */
[----:B------:R-:W-:Y:S02]  /*0520*/  ISETP.GE.AND P1, PT, R4, 0x8, PT ;  /* 0x000000080400780c */ /* 0x000fe40003f26270 */
[----:B--2---:R-:W-:-:S02]  /*0530*/  SHF.L.U32 R19, R16, 0x10, RZ ;  /* 0x0000001010137819 */ /* 0x004fc400000006ff */
[----:B------:R-:W-:Y:S02]  /*0540*/  PRMT R16, R16, 0x7632, R16 ;  /* 0x0000763210107816 */ /* 0x000fe40000000010 */
[C---:B---3--:R-:W-:Y:S02]  /*0550*/  SHF.L.U32 R8, R12.reuse, 0x10, RZ ;  /* 0x000000100c087819 */ /* 0x048fe400000006ff */
[----:B------:R-:W-:-:S03]  /*0560*/  PRMT R12, R12, 0x7632, R12 ;  /* 0x000076320c0c7816 */ /* 0x000fc6000000000c */
[----:B------:R-:W-:Y:S01]  /*0570*/  FADD R8, R8, R19 ;  /* 0x0000001308087221 */ /* 0x000fe20000000000 */
[----:B------:R-:W-:Y:S02]  /*0580*/  SHF.L.U32 R12, R12, 0x10, RZ ;  /* 0x000000100c0c7819 */ /* 0x000fe400000006ff */
[----:B------:R-:W-:Y:S02]  /*0590*/  SHF.L.U32 R19, R16, 0x10, RZ ;  /* 0x0000001010137819 */ /* 0x000fe400000006ff */
[----:B------:R-:W-:Y:S01]  /*05a0*/  SHF.L.U32 R7, R13, 0x10, RZ ;  /* 0x000000100d077819 */ /* 0x000fe200000006ff */
[----:B------:R-:W-:Y:S01]  /*05b0*/  IMAD.U32 R18, R17, 0x10000, RZ ;  /* 0x0001000011127824 */ /* 0x000fe200078e00ff */
[----:B------:R-:W-:Y:S02]  /*05c0*/  PRMT R13, R13, 0x7632, R13 ;  /* 0x000076320d0d7816 */ /* 0x000fe4000000000d */
[----:B----4-:R-:W-:Y:S01]  /*05d0*/  PRMT R16, R10, 0x7632, R16 ;  /* 0x000076320a107816 */ /* 0x010fe20000000010 */
[----:B------:R-:W-:Y:S01]  /*05e0*/  FADD R19, R12, R19 ;  /* 0x000000130c137221 */ /* 0x000fe20000000000 */
[----:B------:R-:W-:Y:S01]  /*05f0*/  SHF.L.U32 R25, R10, 0x10, RZ ;  /* 0x000000100a197819 */ /* 0x000fe200000006ff */
[----:B------:R-:W-:Y:S01]  /*0600*/  FADD R7, R7, R18 ;  /* 0x0000001207077221 */ /* 0x000fe20000000000 */
[----:B------:R-:W-:Y:S01]  /*0610*/  SHF.L.U32 R12, R11, 0x10, RZ ;  /* 0x000000100b0c7819 */ /* 0x000fe200000006ff */
[----:B------:R-:W-:Y:S01]  /*0620*/  IMAD.U32 R10, R13, 0x10000, RZ ;  /* 0x000100000d0a7824 */ /* 0x000fe200078e00ff */
[----:B------:R-:W-:Y:S01]  /*0630*/  PRMT R17, R17, 0x7632, R17 ;  /* 0x0000763211117816 */ /* 0x000fe20000000011 */
[----:B-----5:R-:W-:Y:S01]  /*0640*/  IMAD.U32 R13, R14, 0x10000, RZ ;  /* 0x000100000e0d7824 */ /* 0x020fe200078e00ff */
[----:B------:R-:W-:-:S02]  /*0650*/  SHF.L.U32 R16, R16, 0x10, RZ ;  /* 0x0000001010107819 */ /* 0x000fc400000006ff */
[----:B------:R-:W-:Y:S02]  /*0660*/  SHF.L.U32 R18, R20, 0x10, RZ ;  /* 0x0000001014127819 */ /* 0x000fe400000006ff */
[----:B------:R-:W-:Y:S02]  /*0670*/  PRMT R14, R14, 0x7632, R14 ;  /* 0x000076320e0e7816 */ /* 0x000fe4000000000e */
[----:B------:R-:W-:Y:S01]  /*0680*/  PRMT R20, R20, 0x7632, R20 ;  /* 0x0000763214147816 */ /* 0x000fe20000000014 */
[----:B------:R-:W-:Y:S01]  /*0690*/  FMUL R12, R12, R7 ;  /* 0x000000070c0c7220 */ /* 0x000fe20000400000 */
[----:B------:R-:W-:Y:S01]  /*06a0*/  SHF.L.U32 R17, R17, 0x10, RZ ;  /* 0x0000001011117819 */ /* 0x000fe200000006ff */
[----:B------:R-:W-:Y:S01]  /*06b0*/  FMUL R7, R16, R19 ;  /* 0x0000001310077220 */ /* 0x000fe20000400000 */
[----:B------:R-:W-:Y:S02]  /*06c0*/  SHF.L.U32 R16, R14, 0x10, RZ ;  /* 0x000000100e107819 */ /* 0x000fe400000006ff */
[----:B------:R-:W-:Y:S01]  /*06d0*/  SHF.L.U32 R19, R20, 0x10, RZ ;  /* 0x0000001014137819 */ /* 0x000fe200000006ff */
[----:B------:R-:W-:Y:S01]  /*06e0*/  FADD R10, R10, R17 ;  /* 0x000000110a0a7221 */ /* 0x000fe20000000000 */
[----:B------:R-:W-:Y:S01]  /*06f0*/  PRMT R11, R11, 0x7632, R11 ;  /* 0x000076320b0b7816 */ /* 0x000fe2000000000b */
[----:B------:R-:W-:Y:S01]  /*0700*/  FADD R13, R13, R18 ;  /* 0x000000120d0d7221 */ /* 0x000fe20000000000 */
[----:B------:R-:W-:Y:S01]  /*0710*/  PRMT R14, R15, 0x7632, R14 ;  /* 0x000076320f0e7816 */ /* 0x000fe2000000000e */
[----:B------:R-:W-:Y:S01]  /*0720*/  FMUL R8, R25, R8 ;  /* 0x0000000819087220 */ /* 0x000fe20000400000 */
[----:B------:R-:W-:Y:S01]  /*0730*/  PRMT R17, R21, 0x7632, R17 ;  /* 0x0000763215117816 */ /* 0x000fe20000000011 */
[----:B------:R-:W-:Y:S01]  /*0740*/  IMAD.U32 R15, R15, 0x10000, RZ ;  /* 0x000100000f0f7824 */ /* 0x000fe200078e00ff */
[----:B------:R-:W-:Y:S01]  /*0750*/  SHF.L.U32 R18, R21, 0x10, RZ ;  /* 0x0000001015127819 */ /* 0x000fe200000006ff */
[----:B------:R-:W-:Y:S01]  /*0760*/  FADD R16, R16, R19 ;  /* 0x0000001310107221 */ /* 0x000fe20000000000 */
[----:B------:R-:W-:Y:S01]  /*0770*/  SHF.L.U32 R11, R11, 0x10, RZ ;  /* 0x000000100b0b7819 */ /* 0x000fe200000006ff */
[----:B------:R-:W-:Y:S01]  /*0780*/  IMAD.U32 R17, R17, 0x10000, RZ ;  /* 0x0001000011117824 */ /* 0x000fe200078e00ff */
[----:B------:R-:W-:Y:S01]  /*0790*/  SHF.L.U32 R14, R14, 0x10, RZ ;  /* 0x000000100e0e7819 */ /* 0x000fe200000006ff */
[----:B------:R-:W-:-:S02]  /*07a0*/  FADD R15, R15, R18 ;  /* 0x000000120f0f7221 */ /* 0x000fc40000000000 */
[----:B------:R-:W-:Y:S02]  /*07b0*/  FFMA R8, R8, R13, R23 ;  /* 0x0000000d08087223 */ /* 0x000fe40000000017 */
[----:B------:R-:W-:Y:S02]  /*07c0*/  FFMA R7, R7, R16, R22 ;  /* 0x0000001007077223 */ /* 0x000fe40000000016 */
[----:B------:R-:W-:Y:S02]  /*07d0*/  FMUL R11, R11, R10 ;  /* 0x0000000a0b0b7220 */ /* 0x000fe40000400000 */
[----:B------:R-:W-:Y:S02]  /*07e0*/  FADD R14, R14, R17 ;  /* 0x000000110e0e7221 */ /* 0x000fe40000000000 */
[----:B------:R-:W-:Y:S02]  /*07f0*/  FFMA R9, R12, R15, R9 ;  /* 0x0000000f0c097223 */ /* 0x000fe40000000009 */
[----:B------:R-:W-:-:S02]  /*0800*/  FADD R8, R7, R8 ;  /* 0x0000000807087221 */ /* 0x000fc40000000000 */
[----:B------:R-:W-:Y:S02]  /*0810*/  FFMA R11, R11, R14, R24 ;  /* 0x0000000e0b0b7223 */ /* 0x000fe40000000018 */
[----:B------:R-:W-:-:S04]  /*0820*/  FADD R8, R9, R8 ;  /* 0x0000000809087221 */ /* 0x000fc80000000000 */
[----:B------:R-:W-:-:S05]  /*0830*/  FADD R8, R11, R8 ;  /* 0x000000080b087221 */ /* 0x000fca0000000000 */
[----:B------:R-:W0:Y:S02]  /*0840*/  SHFL.BFLY PT, R7, R8, 0x10, 0x1f ;  /* 0x0e001f0008077f89 */ /* 0x000e2400000e0000 */
[----:B0-----:R-:W-:-:S05]  /*0850*/  FADD R7, R8, R7 ;  /* 0x0000000708077221 */ /* 0x001fca0000000000 */
[----:B------:R-:W0:Y:S02]  /*0860*/  SHFL.BFLY PT, R10, R7, 0x8, 0x1f ;  /* 0x0d001f00070a7f89 */ /* 0x000e2400000e0000 */
[----:B0-----:R-:W-:-:S05]  /*0870*/  FADD R10, R7, R10 ;  /* 0x0000000a070a7221 */ /* 0x001fca0000000000 */
[----:B------:R-:W0:Y:S02]  /*0880*/  SHFL.BFLY PT, R9, R10, 0x4, 0x1f ;  /* 0x0c801f000a097f89 */ /* 0x000e2400000e0000 */
[----:B0-----:R-:W-:-:S05]  /*0890*/  FADD R9, R10, R9 ;  /* 0x000000090a097221 */ /* 0x001fca0000000000 */
[----:B------:R-:W0:Y:S02]  /*08a0*/  SHFL.BFLY PT, R12, R9, 0x2, 0x1f ;  /* 0x0c401f00090c7f89 */ /* 0x000e2400000e0000 */
[----:B0-----:R-:W-:-:S05]  /*08b0*/  FADD R12, R9, R12 ;  /* 0x0000000c090c7221 */ /* 0x001fca0000000000 */
[----:B------:R-:W0:Y:S01]  /*08c0*/  SHFL.BFLY PT, R11, R12, 0x1, 0x1f ;  /* 0x0c201f000c0b7f89 */ /* 0x000e2200000e0000 */
[----:B------:R-:W-:-:S04]  /*08d0*/  SHF.R.U32.HI R8, RZ, 0x3, R4 ;  /* 0x00000003ff087819 */ /* 0x000fc80000011604 */
[----:B------:R-:W-:Y:S01]  /*08e0*/  LOP3.LUT R8, R8, 0x1c, RZ, 0xc0, !PT ;  /* 0x0000001c08087812 */ /* 0x000fe200078ec0ff */
[----:B0-----:R-:W-:-:S05]  /*08f0*/  FADD R11, R12, R11 ;  /* 0x0000000b0c0b7221 */ /* 0x001fca0000000000 */
[----:B------:R-:W-:Y:S04]  /*0900*/  @!P0 STS [R8], R11 ;  /* 0x0000000b08008388 */ /* 0x000fe80000000800 */
[----:B------:R-:W-:Y:S06]  /*0910*/  BAR.SYNC.DEFER_BLOCKING 0x0 ;  /* 0x0000000000007b1d */ /* 0x000fec0000010000 */
[----:B------:R-:W0:Y:S04]  /*0920*/  @!P1 LDS R6, [R4.X4] ;  /* 0x0000000004069984 */ /* 0x000e280000004800 */
[----:B0-----:R-:W0:Y:S02]  /*0930*/  SHFL.BFLY PT, R7, R6, 0x4, 0x1f ;  /* 0x0c801f0006077f89 */ /* 0x001e2400000e0000 */
[----:B0-----:R-:W-:-:S05]  /*0940*/  FADD R7, R6, R7 ;  /* 0x0000000706077221 */ /* 0x001fca0000000000 */
[----:B------:R-:W0:Y:S01]  /*0950*/  SHFL.BFLY PT, R10, R7, 0x2, 0x1f ;  /* 0x0c401f00070a7f89 */ /* 0x000e2200000e0000 */
[----:B------:R-:W-:Y:S01]  /*0960*/  LOP3.LUT P0, RZ, R4, 0x7, RZ, 0xc0, !PT ;  /* 0x0000000704ff7812 */ /* 0x000fe2000780c0ff */
[----:B0-----:R-:W-:-:S05]  /*0970*/  FADD R10, R7, R10 ;  /* 0x0000000a070a7221 */ /* 0x001fca0000000000 */
[----:B------:R-:W0:Y:S01]  /*0980*/  SHFL.BFLY PT, R9, R10, 0x1, 0x1f ;  /* 0x0c201f000a097f89 */ /* 0x000e2200000e0000 */
[----:B------:R-:W-:Y:S01]  /*0990*/  ISETP.LT.AND P0, PT, R4, 0x8, !P0 ;  /* 0x000000080400780c */ /* 0x000fe20004701270 */
[----:B------:R-:W-:Y:S01]  /*09a0*/  HFMA2.MMA R12, -RZ, RZ, 0, 2.384185791015625e-07 ;  /* 0x00000004ff0c7435 */ /* 0x000fe200000001ff */
[----:B0-----:R-:W-:-:S11]  /*09b0*/  FADD R11, R10, R9 ;  /* 0x000000090a0b7221 */ /* 0x001fd60000000000 */
[----:B------:R-:W-:Y:S01]  /*09c0*/  @P0 STS [R4.X4], R11 ;  /* 0x0000000b04000388 */ /* 0x000fe20000004800 */
[----:B------:R-:W-:-:S03]  /*09d0*/  IMAD.WIDE R8, R5, R12, c[0x0][0x190] ;  /* 0x0000640005087625 */ /* 0x000fc600078e020c */
[----:B------:R-:W-:Y:S06]  /*09e0*/  BAR.SYNC.DEFER_BLOCKING 0x0 ;  /* 0x0000000000007b1d */ /* 0x000fec0000010000 */
[----:B------:R-:W2:Y:S04]  /*09f0*/  LDG.E.EL R16, [R8.64] ;  /* 0x0000000408107981 */ /* 0x000ea8000c2e1900 */
[----:B------:R-:W0:Y:S01]  /*0a00*/  LDS R5, [RZ] ;  /* 0x00000000ff057984 */ /* 0x000e220000000800 */
[----:B------:R-:W-:Y:S01]  /*0a10*/  UPLOP3.LUT UP0, UPT, UPT, UPT, UPT, 0x80, 0x0 ;  /* 0x000000000000789c */ /* 0x000fe20003f0f070 */
[----:B0-----:R-:W-:-:S02]  /*0a20*/  FMUL R5, R5, -0.5 ;  /* 0xbf00000005057820 */ /* 0x001fc40000400000 */
[----:B--2---:R-:W-:-:S04]  /*0a30*/  FMUL R7, R16, R16 ;  /* 0x0000001010077220 */ /* 0x004fc80000400000 */
[----:B------:R-:W-:Y:S01]  /*0a40*/  FMUL R6, R16, R7 ;  /* 0x0000000710067220 */ /* 0x000fe20000400000 */
[----:B------:R-:W-:-:S03]  /*0a50*/  HFMA2.MMA R7, -RZ, RZ, 0, 0 ;  /* 0x00000000ff077435 */ /* 0x000fc600000001ff */
[----:B------:R-:W-:-:S04]  /*0a60*/  FMUL R5, R5, R6 ;  /* 0x0000000605057220 */ /* 0x000fc80000400000 */
[----:B------:R-:W-:-:S03]  /*0a70*/  FMUL R17, R5, 0.00048828125 ;  /* 0x3a00000005117820 */ /* 0x000fc60000400000 */
.L_x_0:
[----:B------:R-:W-:-:S04]  /*0a80*/  LOP3.LUT R7, R7, 0x3fc, R0, 0xf8, !PT ;  /* 0x000003fc07077812 */ /* 0x000fc800078ef800 */
[----:B------:R-:W-:-:S05]  /*0a90*/  LOP3.LUT R19, R7, R3, RZ, 0xfc, !PT ;  /* 0x0000000307137212 */ /* 0x000fca00078efcff */
[----:B------:R-:W-:-:S04]  /*0aa0*/  IMAD.WIDE R14, R19, R2, c[0x0][0x160] ;  /* 0x00005800130e7625 */ /* 0x000fc800078e0202 */
[-C--:B------:R-:W-:Y:S02]  /*0ab0*/  IMAD.WIDE R12, R19, R2.reuse, c[0x0][0x168] ;  /* 0x00005a00130c7625 */ /* 0x080fe400078e0202 */
[----:B------:R-:W2:Y:S04]  /*0ac0*/  LDG.E.EF.64 R14, [R14.64] ;  /* 0x000000040e0e7981 */ /* 0x000ea8000c0e1b00 */
[----:B------:R-:W3:Y:S01]  /*0ad0*/  LDG.E.EF.64 R12, [R12.64] ;  /* 0x000000040c0c7981 */ /* 0x000ee2000c0e1b00 */
[----:B------:R-:W-:-:S04]  /*0ae0*/  IMAD.WIDE.U32 R6, R7, R2, c[0x0][0x170] ;  /* 0x00005c0007067625 */ /* 0x000fc800078e0002 */
[CC--:B0-----:R-:W-:Y:S02]  /*0af0*/  IMAD.WIDE R4, R19.reuse, R2.reuse, c[0x0][0x178] ;  /* 0x00005e0013047625 */ /* 0x0c1fe400078e0202 */
[----:B------:R-:W4:Y:S02]  /*0b00*/  LDG.E.EL.64 R6, [R6.64] ;  /* 0x0000000406067981 */ /* 0x000f24000c2e1b00 */
[CC--:B------:R-:W-:Y:S02]  /*0b10*/  IMAD.WIDE R10, R19.reuse, R2.reuse, c[0x0][0x180] ;  /* 0x00006000130a7625 */ /* 0x0c0fe400078e0202 */
[----:B------:R-:W5:Y:S04]  /*0b20*/  LDG.E.EF.64 R4, [R4.64] ;  /* 0x0000000404047981 */ /* 0x000f68000c0e1b00 */
[----:B------:R-:W5:Y:S01]  /*0b30*/  LDG.E.EF.64 R10, [R10.64] ;  /* 0x000000040a0a7981 */ /* 0x000f62000c0e1b00 */
[----:B------:R-:W-:-:S06]  /*0b40*/  IMAD.WIDE R8, R19, R2, c[0x0][0x188] ;  /* 0x0000620013087625 */ /* 0x000fcc00078e0202 */
[----:B------:R-:W5:Y:S01]  /*0b50*/  LDG.E.EF.64 R8, [R8.64] ;  /* 0x0000000408087981 */ /* 0x000f62000c0e1b00 */
[----:B------:R-:W-:Y:S01]  /*0b60*/  PLOP3.LUT P0, PT, PT, PT, UP0, 0x80, 0x0 ;  /* 0x000000000000781c */ /* 0x000fe20003f0f008 */
[----:B------:R-:W-:Y:S01]  /*0b70*/  UPLOP3.LUT UP0, UPT, UPT, UPT, UPT, 0x40, 0x0 ;  /* 0x000000000000789c */ /* 0x000fe20003f0e870 */
[C---:B--2---:R-:W-:Y:S01]  /*0b80*/  SHF.L.U32 R18, R14.reuse, 0x10, RZ ;  /* 0x000000100e127819 */ /* 0x044fe200000006ff */
[----:B------:R-:W-:Y:S01]  /*0b90*/  IMAD.U32 R20, R15, 0x10000, RZ ;  /* 0x000100000f147824 */ /* 0x000fe200078e00ff */
[----:B------:R-:W-:Y:S02]  /*0ba0*/  PRMT R14, R14, 0x7632, R14 ;  /* 0x000076320e0e7816 */ /* 0x000fe4000000000e */
[C---:B---3--:R-:W-:Y:S02]  /*0bb0*/  SHF.L.U32 R21, R12.reuse, 0x10, RZ ;  /* 0x000000100c157819 */ /* 0x048fe400000006ff */
[----:B------:R-:W-:Y:S02]  /*0bc0*/  SHF.L.U32 R23, R13, 0x10, RZ ;  /* 0x000000100d177819 */ /* 0x000fe400000006ff */
[----:B------:R-:W-:Y:S01]  /*0bd0*/  PRMT R13, R12, 0x7632, R13 ;  /* 0x000076320c0d7816 */ /* 0x000fe2000000000d */
[----:B------:R-:W-:Y:S01]  /*0be0*/  FADD R18, R18, R21 ;  /* 0x0000001512127221 */ /* 0x000fe20000000000 */
[----:B------:R-:W-:Y:S01]  /*0bf0*/  PRMT R15, R15, 0x7632, R15 ;  /* 0x000076320f0f7816 */ /* 0x000fe2000000000f */
[----:B------:R-:W-:Y:S01]  /*0c00*/  FADD R20, R20, R23 ;  /* 0x0000001714147221 */ /* 0x000fe20000000000 */
[C---:B------:R-:W-:Y:S01]  /*0c10*/  PRMT R21, R13.reuse, 0x7632, R21 ;  /* 0x000076320d157816 */ /* 0x040fe20000000015 */
[----:B------:R-:W-:Y:S01]  /*0c20*/  IMAD.U32 R13, R13, 0x10000, RZ ;  /* 0x000100000d0d7824 */ /* 0x000fe200078e00ff */
[----:B------:R-:W-:Y:S01]  /*0c30*/  SHF.L.U32 R12, R14, 0x10, RZ ;  /* 0x000000100e0c7819 */ /* 0x000fe200000006ff */
[----:B----4-:R-:W-:Y:S01]  /*0c40*/  IMAD.U32 R23, R7, 0x10000, RZ ;  /* 0x0001000007177824 */ /* 0x010fe200078e00ff */
[----:B------:R-:W-:-:S02]  /*0c50*/  SHF.L.U32 R14, R21, 0x10, RZ ;  /* 0x00000010150e7819 */ /* 0x000fc400000006ff */
[----:B------:R-:W-:Y:S01]  /*0c60*/  SHF.L.U32 R21, R6, 0x10, RZ ;  /* 0x0000001006157819 */ /* 0x000fe200000006ff */
[----:B------:R-:W-:Y:S01]  /*0c70*/  FADD R12, R12, R13 ;  /* 0x0000000d0c0c7221 */ /* 0x000fe20000000000 */
[----:B------:R-:W-:Y:S02]  /*0c80*/  SHF.L.U32 R15, R15, 0x10, RZ ;  /* 0x000000100f0f7819 */ /* 0x000fe400000006ff */
[----:B------:R-:W-:Y:S01]  /*0c90*/  PRMT R7, R6, 0x7632, R7 ;  /* 0x0000763206077816 */ /* 0x000fe20000000007 */
[----:B------:R-:W-:Y:S01]  /*0ca0*/  FMUL R13, R21, R18 ;  /* 0x00000012150d7220 */ /* 0x000fe20000400000 */
[----:B-----5:R-:W-:Y:S01]  /*0cb0*/  SHF.L.U32 R25, R11, 0x10, RZ ;  /* 0x000000100b197819 */ /* 0x020fe200000006ff */
[----:B------:R-:W-:Y:S01]  /*0cc0*/  FADD R6, R15, R14 ;  /* 0x0000000e0f067221 */ /* 0x000fe20000000000 */
[----:B------:R-:W-:Y:S01]  /*0cd0*/  SHF.L.U32 R21, R7, 0x10, RZ ;  /* 0x0000001007157819 */ /* 0x000fe200000006ff */
[----:B------:R-:W-:Y:S01]  /*0ce0*/  FMUL R15, R23, R20 ;  /* 0x00000014170f7220 */ /* 0x000fe20000400000 */
[C---:B------:R-:W-:Y:S01]  /*0cf0*/  PRMT R7, R4.reuse, 0x7632, R7 ;  /* 0x0000763204077816 */ /* 0x040fe20000000007 */
[----:B------:R-:W-:Y:S01]  /*0d00*/  IMAD.U32 R14, R5, 0x10000, RZ ;  /* 0x00010000050e7824 */ /* 0x000fe200078e00ff */
[----:B------:R-:W-:Y:S01]  /*0d10*/  SHF.L.U32 R4, R4, 0x10, RZ ;  /* 0x0000001004047819 */ /* 0x000fe200000006ff */
[----:B------:R-:W-:Y:S01]  /*0d20*/  FMUL R21, R21, R12 ;  /* 0x0000000c15157220 */ /* 0x000fe20000400000 */
[----:B------:R-:W-:Y:S01]  /*0d30*/  SHF.L.U32 R23, R10, 0x10, RZ ;  /* 0x000000100a177819 */ /* 0x000fe200000006ff */
[----:B------:R-:W-:Y:S01]  /*0d40*/  FADD R14, R14, R25 ;  /* 0x000000190e0e7221 */ /* 0x000fe20000000000 */
[----:B------:R-:W-:-:S02]  /*0d50*/  PRMT R10, R10, 0x7632, R10 ;  /* 0x000076320a0a7816 */ /* 0x000fc4000000000a */
[----:B------:R-:W-:Y:S01]  /*0d60*/  PRMT R11, R11, 0x7632, R11 ;  /* 0x000076320b0b7816 */ /* 0x000fe2000000000b */
[----:B------:R-:W-:Y:S01]  /*0d70*/  FADD R4, R4, R23 ;  /* 0x0000001704047221 */ /* 0x000fe20000000000 */
[----:B------:R-:W-:Y:S01]  /*0d80*/  SHF.L.U32 R23, R10, 0x10, RZ ;  /* 0x000000100a177819 */ /* 0x000fe200000006ff */
[----:B------:R-:W-:Y:S01]  /*0d90*/  FADD R14, R14, R14 ;  /* 0x0000000e0e0e7221 */ /* 0x000fe20000000000 */
[----:B------:R-:W-:Y:S01]  /*0da0*/  PRMT R10, R5, 0x7632, R10 ;  /* 0x00007632050a7816 */ /* 0x000fe2000000000a */
[----:B------:R-:W-:Y:S01]  /*0db0*/  FADD R4, R4, R4 ;  /* 0x0000000404047221 */ /* 0x000fe20000000000 */
[----:B------:R-:W-:Y:S01]  /*0dc0*/  SHF.L.U32 R12, R7, 0x10, RZ ;  /* 0x00000010070c7819 */ /* 0x000fe200000006ff */
[C---:B------:R-:W-:Y:S01]  /*0dd0*/  FMUL R14, R17.reuse, R14 ;  /* 0x0000000e110e7220 */ /* 0x040fe20000400000 */
[----:B------:R-:W-:Y:S01]  /*0de0*/  SHF.L.U32 R10, R10, 0x10, RZ ;  /* 0x000000100a0a7819 */ /* 0x000fe200000006ff */
[----:B------:R-:W-:Y:S01]  /*0df0*/  FMUL R4, R17, R4 ;  /* 0x0000000411047220 */ /* 0x000fe20000400000 */
[----:B------:R-:W-:Y:S01]  /*0e00*/  SHF.L.U32 R11, R11, 0x10, RZ ;  /* 0x000000100b0b7819 */ /* 0x000fe200000006ff */
[----:B------:R-:W-:Y:S01]  /*0e10*/  FADD R12, R12, R23 ;  /* 0x000000170c0c7221 */ /* 0x000fe20000000000 */
[----:B------:R-:W-:Y:S01]  /*0e20*/  PRMT R7, R7, 0x7632, R7 ;  /* 0x0000763207077816 */ /* 0x000fe20000000007 */
[--C-:B------:R-:W-:Y:S01]  /*0e30*/  FFMA R13, R16, R13, R4.reuse ;  /* 0x0000000d100d7223 */ /* 0x100fe20000000004 */
[----:B------:R-:W-:Y:S01]  /*0e40*/  PRMT R4, R8, 0x7632, R4 ;  /* 0x0000763208047816 */ /* 0x000fe20000000004 */
[----:B------:R-:W-:Y:S01]  /*0e50*/  FADD R10, R10, R11 ;  /* 0x0000000b0a0a7221 */ /* 0x000fe20000000000 */
[----:B------:R-:W-:Y:S01]  /*0e60*/  SHF.L.U32 R8, R8, 0x10, RZ ;  /* 0x0000001008087819 */ /* 0x000fe200000006ff */
[----:B------:R-:W-:Y:S01]  /*0e70*/  IMAD.U32 R5, R7, 0x10000, RZ ;  /* 0x0001000007057824 */ /* 0x000fe200078e00ff */
[----:B------:R-:W-:Y:S01]  /*0e80*/  MOV R7, 0x400 ;  /* 0x0000040000077802 */ /* 0x000fe20000000f00 */
[----:B------:R-:W-:-:S02]  /*0e90*/  FADD R12, R12, R12 ;  /* 0x0000000c0c0c7221 */ /* 0x000fc40000000000 */
[----:B------:R-:W-:Y:S02]  /*0ea0*/  FADD R10, R10, R10 ;  /* 0x0000000a0a0a7221 */ /* 0x000fe40000000000 */
[----:B------:R-:W-:Y:S01]  /*0eb0*/  FMUL R5, R5, R6 ;  /* 0x0000000605057220 */ /* 0x000fe20000400000 */
[----:B------:R-:W-:Y:S01]  /*0ec0*/  PRMT R6, R9, 0x7632, R6 ;  /* 0x0000763209067816 */ /* 0x000fe20000000006 */
[----:B------:R-:W-:Y:S01]  /*0ed0*/  FMUL R12, R17, R12 ;  /* 0x0000000c110c7220 */ /* 0x000fe20000400000 */
[----:B------:R-:W-:Y:S01]  /*0ee0*/  SHF.L.U32 R9, R9, 0x10, RZ ;  /* 0x0000001009097819 */ /* 0x000fe200000006ff */
[----:B------:R-:W-:Y:S01]  /*0ef0*/  FMUL R10, R17, R10 ;  /* 0x0000000a110a7220 */ /* 0x000fe20000400000 */
[----:B------:R-:W-:Y:S01]  /*0f00*/  SHF.L.U32 R6, R6, 0x10, RZ ;  /* 0x0000001006067819 */ /* 0x000fe200000006ff */
[C---:B------:R-:W-:Y:S02]  /*0f10*/  FFMA R14, R16.reuse, R15, R14 ;  /* 0x0000000f100e7223 */ /* 0x040fe4000000000e */
[----:B------:R-:W-:-:S02]  /*0f20*/  FFMA R21, R16, R21, R12 ;  /* 0x0000001510157223 */ /* 0x000fc4000000000c */
[----:B------:R-:W-:Y:S02]  /*0f30*/  IMAD.U32 R4, R4, 0x10000, RZ ;  /* 0x0001000004047824 */ /* 0x000fe400078e00ff */
[----:B------:R-:W-:Y:S02]  /*0f40*/  FFMA R5, R16, R5, R10 ;  /* 0x0000000510057223 */ /* 0x000fe4000000000a */
[----:B------:R-:W-:Y:S02]  /*0f50*/  FADD R8, R8, R13 ;  /* 0x0000000d08087221 */ /* 0x000fe40000000000 */
[----:B------:R-:W-:Y:S02]  /*0f60*/  FADD R21, R4, R21 ;  /* 0x0000001504157221 */ /* 0x000fe40000000000 */
[----:B------:R-:W-:Y:S02]  /*0f70*/  FADD R9, R9, R14 ;  /* 0x0000000e09097221 */ /* 0x000fe40000000000 */
[----:B------:R-:W-:Y:S01]  /*0f80*/  FADD R6, R6, R5 ;  /* 0x0000000506067221 */ /* 0x000fe20000000000 */
[----:B------:R-:W-:Y:S01]  /*0f90*/  F2FP.BF16.PACK_AB R8, R21, R8 ;  /* 0x000000081508723e */ /* 0x000fe200000010ff */
[----:B------:R-:W-:-:S03]  /*0fa0*/  IMAD.WIDE R4, R19, R2, c[0x0][0x198] ;  /* 0x0000660013047625 */ /* 0x000fc600078e0202 */
[----:B------:R-:W-:-:S05]  /*0fb0*/  F2FP.BF16.PACK_AB R9, R6, R9 ;  /* 0x000000090609723e */ /* 0x000fca00000010ff */
[----:B------:R0:W-:Y:S01]  /*0fc0*/  STG.E.64 [R4.64], R8 ;  /* 0x0000000804007986 */ /* 0x0001e2000c101b04 */
[----:B------:R-:W-:Y:S05]  /*0fd0*/  @P0 BRA `(.L_x_0) ;  /* 0xfffffaa000000947 */ /* 0x000fea000383ffff */
[----:B------:R-:W-:Y:S05]  /*0fe0*/  EXIT ;  /* 0x000000000000794d */ /* 0x000fea0003800000 */
.L_x_1:
[----:B------:R-:W-:-:S00]  /*0ff0*/  BRA `(.L_x_1) ;  /* 0xfffffff000007947 */ /* 0x000fc0000383ffff */
[----:B------:R-:W-:-:S00]  /*1000*/  NOP ;  /* 0x0000000000007918 */ /* 0x000fc00000000000 */
[----:B------:R-:W-:-:S00]  /*1010*/  NOP ;  /* 0x0000000000007918 */ /* 0x000fc00000000000 */
[----:B------:R-:W-:-:S00]  /*1020*/  NOP ;  /* 0x0000000000007918 */ /* 0x000fc00000000000 */
[----:B------:R-:W-:-:S00]  /*1030*/  NOP ;  /* 0x0000000000007918 */ /* 0x000fc00000000000 */
[----:B------:R-:W-:-:S00]  /*1040*/  NOP ;  /* 0x0000000000007918 */ /* 0x000fc00000000000 */
[----:B------:R-:W-:-:S00]  /*1050*/  NOP ;  /* 0x0000000000007918 */ /* 0x000fc00000000000 */
[----:B------:R-:W-:-:S00]  /*1060*/  NOP ;  /* 0x0000000000007918 */ /* 0x000fc00000000000 */
[----:B------:R-:W-:-:S00]  /*1070*/  NOP ;  /* 0x0000000000007918 */ /* 0x000fc00000000000 */
.L_x_2:


//--------------------- .nv.shared.triton_        --------------------------
	.section	.nv.shared.triton_,"aw",@nobits
	.sectionflags	@""
	.align	16
